//
// Generated by NVIDIA NVVM Compiler
//
// Compiler Build ID: CL-36424714
// Cuda compilation tools, release 13.0, V13.0.88
// Based on NVVM 20.0.0
//

.version 9.0
.target sm_100
.address_size 64

	// .globl	_Z8backwardPffPKfi

.visible .entry _Z8backwardPffPKfi(
	.param .u64 .ptr .align 1 _Z8backwardPffPKfi_param_0,
	.param .f32 _Z8backwardPffPKfi_param_1,
	.param .u64 .ptr .align 1 _Z8backwardPffPKfi_param_2,
	.param .u32 _Z8backwardPffPKfi_param_3
)
{
	.reg .pred 	%p<3>;
	.reg .b32 	%r<6>;
	.reg .b32 	%f<4>;
	.reg .b64 	%rd<8>;

	ld.param.u64 	%rd1, [_Z8backwardPffPKfi_param_0];
	ld.param.f32 	%f1, [_Z8backwardPffPKfi_param_1];
	ld.param.u64 	%rd2, [_Z8backwardPffPKfi_param_2];
	ld.param.u32 	%r2, [_Z8backwardPffPKfi_param_3];
	mov.u32 	%r3, %tid.x;
	mov.u32 	%r4, %ctaid.x;
	mov.u32 	%r5, %ntid.x;
	mad.lo.s32 	%r1, %r4, %r5, %r3;
	setp.ge.s32 	%p1, %r1, %r2;
	@%p1 bra 	$L__BB0_2;
	cvta.to.global.u64 	%rd3, %rd2;
	cvta.to.global.u64 	%rd4, %rd1;
	mul.wide.s32 	%rd5, %r1, 4;
	add.s64 	%rd6, %rd3, %rd5;
	ld.global.f32 	%f2, [%rd6];
	setp.gt.f32 	%p2, %f2, 0f00000000;
	selp.f32 	%f3, %f1, 0f00000000, %p2;
	add.s64 	%rd7, %rd4, %rd5;
	st.global.f32 	[%rd7], %f3;
$L__BB0_2:
	ret;

}


// ===== COMPILED SASS (sm_100) =====

	.target	sm_100

	.elftype	@"ET_EXEC"


//--------------------- .note.nv.tkinfo           --------------------------
	.section	.note.nv.tkinfo,"",@"SHT_NOTE"
	.sectionflags	@"SHF_NOTE_NV_TKINFO"
	.tkinfo
        /*0018*/ 	.word	0x00000002
        /*0030*/ 	.string	""
        /*0030*/ 	.string	"ptxas"
        /*0030*/ 	.string	"Cuda compilation tools, release 13.0, V13.0.88"
        /*0030*/ 	.string	"Build cuda_13.0.r13.0/compiler.36424714_0"
        /*0030*/ 	.string	"-arch sm_100 -m 64 "



//--------------------- .note.nv.cuinfo           --------------------------
	.section	.note.nv.cuinfo,"",@"SHT_NOTE"
	.sectionflags	@"SHF_NOTE_NV_CUINFO"
        /*0018*/ 	.short	0x0002
        /*001a*/ 	.short	0x0064
        /*001c*/ 	.short	0x0082
	.zero		2


//--------------------- .nv.info                  --------------------------
	.section	.nv.info,"",@"SHT_CUDA_INFO"
	.align	4


	//----- nvinfo : EIATTR_REGCOUNT
	.align		4
        /*0000*/ 	.byte	0x04, 0x2f
        /*0002*/ 	.short	(.L_1 - .L_0)
	.align		4
.L_0:
        /*0004*/ 	.word	index@(_Z8backwardPffPKfi)
        /*0008*/ 	.word	0x0000000a


	//----- nvinfo : EIATTR_FRAME_SIZE
	.align		4
.L_1:
        /*000c*/ 	.byte	0x04, 0x11
        /*000e*/ 	.short	(.L_3 - .L_2)
	.align		4
.L_2:
        /*0010*/ 	.word	index@(_Z8backwardPffPKfi)
        /*0014*/ 	.word	0x00000000


	//----- nvinfo : EIATTR_MIN_STACK_SIZE
	.align		4
.L_3:
        /*0018*/ 	.byte	0x04, 0x12
        /*001a*/ 	.short	(.L_5 - .L_4)
	.align		4
.L_4:
        /*001c*/ 	.word	index@(_Z8backwardPffPKfi)
        /*0020*/ 	.word	0x00000000
.L_5:


//--------------------- .nv.compat                --------------------------
	.section	.nv.compat,"",@"SHT_CUDA_COMPAT_INFO"
	.align	4
        /*0000*/ 	.byte	0x02, 0x09, 0x00, 0x00, 0x02, 0x02, 0x01, 0x00, 0x02, 0x05, 0x05, 0x00, 0x03, 0x07, 0x01, 0x01
        /*0010*/ 	.byte	0x02, 0x03, 0x00, 0x00, 0x02, 0x06, 0x01, 0x00, 0x04, 0x0b, 0x08, 0x00, 0x09, 0x00, 0x00, 0x00
        /*0020*/ 	.byte	0x00, 0x00, 0x00, 0x00


//--------------------- .nv.info._Z8backwardPffPKfi --------------------------
	.section	.nv.info._Z8backwardPffPKfi,"",@"SHT_CUDA_INFO"
	.sectionflags	@""
	.align	4


	//----- nvinfo : EIATTR_CUDA_API_VERSION
	.align		4
        /*0000*/ 	.byte	0x04, 0x37
        /*0002*/ 	.short	(.L_7 - .L_6)
.L_6:
        /*0004*/ 	.word	0x00000082


	//----- nvinfo : EIATTR_KPARAM_INFO
	.align		4
.L_7:
        /*0008*/ 	.byte	0x04, 0x17
        /*000a*/ 	.short	(.L_9 - .L_8)
.L_8:
        /*000c*/ 	.word	0x00000000
        /*0010*/ 	.short	0x0003
        /*0012*/ 	.short	0x0018
        /*0014*/ 	.byte	0x00, 0xf0, 0x11, 0x00


	//----- nvinfo : EIATTR_KPARAM_INFO
	.align		4
.L_9:
        /*0018*/ 	.byte	0x04, 0x17
        /*001a*/ 	.short	(.L_11 - .L_10)
.L_10:
        /*001c*/ 	.word	0x00000000
        /*0020*/ 	.short	0x0002
        /*0022*/ 	.short	0x0010
        /*0024*/ 	.byte	0x00, 0xf5, 0x21, 0x00


	//----- nvinfo : EIATTR_KPARAM_INFO
	.align		4
.L_11:
        /*0028*/ 	.byte	0x04, 0x17
        /*002a*/ 	.short	(.L_13 - .L_12)
.L_12:
        /*002c*/ 	.word	0x00000000
        /*0030*/ 	.short	0x0001
        /*0032*/ 	.short	0x0008
        /*0034*/ 	.byte	0x00, 0xf0, 0x11, 0x00


	//----- nvinfo : EIATTR_KPARAM_INFO
	.align		4
.L_13:
        /*0038*/ 	.byte	0x04, 0x17
        /*003a*/ 	.short	(.L_15 - .L_14)
.L_14:
        /*003c*/ 	.word	0x00000000
        /*0040*/ 	.short	0x0000
        /*0042*/ 	.short	0x0000
        /*0044*/ 	.byte	0x00, 0xf5, 0x21, 0x00


	//----- nvinfo : EIATTR_SPARSE_MMA_MASK
	.align		4
.L_15:
        /*0048*/ 	.byte	0x03, 0x50
        /*004a*/ 	.short	0x0000


	//----- nvinfo : EIATTR_MAXREG_COUNT
	.align		4
        /*004c*/ 	.byte	0x03, 0x1b
        /*004e*/ 	.short	0x00ff


	//----- nvinfo : EIATTR_MERCURY_ISA_VERSION
	.align		4
        /*0050*/ 	.byte	0x03, 0x5f
        /*0052*/ 	.short	0x0101


	//----- nvinfo : EIATTR_VRC_CTA_INIT_COUNT
	.align		4
        /*0054*/ 	.byte	0x02, 0x4a
	.zero		1
	.zero		1


	//----- nvinfo : EIATTR_EXIT_INSTR_OFFSETS
	.align		4
        /*0058*/ 	.byte	0x04, 0x1c
        /*005a*/ 	.short	(.L_17 - .L_16)


	//   ....[0]....
.L_16:
        /*005c*/ 	.word	0x00000070


	//   ....[1]....
        /*0060*/ 	.word	0x00000120


	//----- nvinfo : EIATTR_CBANK_PARAM_SIZE
	.align		4
.L_17:
        /*0064*/ 	.byte	0x03, 0x19
        /*0066*/ 	.short	0x001c


	//----- nvinfo : EIATTR_PARAM_CBANK
	.align		4
        /*0068*/ 	.byte	0x04, 0x0a
        /*006a*/ 	.short	(.L_19 - .L_18)
	.align		4
.L_18:
        /*006c*/ 	.word	index@(.nv.constant0._Z8backwardPffPKfi)
        /*0070*/ 	.short	0x0380
        /*0072*/ 	.short	0x001c


	//----- nvinfo : EIATTR_SW_WAR
	.align		4
.L_19:
        /*0074*/ 	.byte	0x04, 0x36
        /*0076*/ 	.short	(.L_21 - .L_20)
.L_20:
        /*0078*/ 	.word	0x00000008
.L_21:


//--------------------- .nv.callgraph             --------------------------
	.section	.nv.callgraph,"",@"SHT_CUDA_CALLGRAPH"
	.align	4
	.sectionentsize	8
	.align		4
        /*0000*/ 	.word	0x00000000
	.align		4
        /*0004*/ 	.word	0xffffffff
	.align		4
        /*0008*/ 	.word	0x00000000
	.align		4
        /*000c*/ 	.word	0xfffffffe
	.align		4
        /*0010*/ 	.word	0x00000000
	.align		4
        /*0014*/ 	.word	0xfffffffd
	.align		4
        /*0018*/ 	.word	0x00000000
	.align		4
        /*001c*/ 	.word	0xfffffffc


//--------------------- .text._Z8backwardPffPKfi  --------------------------
	.section	.text._Z8backwardPffPKfi,"ax",@progbits
	.align	128
        .global         _Z8backwardPffPKfi
        .type           _Z8backwardPffPKfi,@function
        .size           _Z8backwardPffPKfi,(.L_x_1 - _Z8backwardPffPKfi)
        .other          _Z8backwardPffPKfi,@"STO_CUDA_ENTRY STV_DEFAULT"
_Z8backwardPffPKfi:
.text._Z8backwardPffPKfi:
[----:B------:R-:W-:Y:S01]  /*0000*/  LDC R1, c[0x0][0x37c] ;  /* 0x0000df00ff017b82 */ /* 0x000fe20000000800 */
[----:B------:R-:W0:Y:S07]  /*0010*/  S2R R7, SR_TID.X ;  /* 0x0000000000077919 */ /* 0x000e2e0000002100 */
[----:B------:R-:W0:Y:S01]  /*0020*/  S2UR UR4, SR_CTAID.X ;  /* 0x00000000000479c3 */ /* 0x000e220000002500 */
[----:B------:R-:W1:Y:S07]  /*0030*/  LDCU UR5, c[0x0][0x398] ;  /* 0x00007300ff0577ac */ /* 0x000e6e0008000800 */
[----:B------:R-:W0:Y:S02]  /*0040*/  LDC R0, c[0x0][0x360] ;  /* 0x0000d800ff007b82 */ /* 0x000e240000000800 */
[----:B0-----:R-:W-:-:S05]  /*0050*/  IMAD R7, R0, UR4, R7 ;  /* 0x0000000400077c24 */ /* 0x001fca000f8e0207 */
[----:B-1----:R-:W-:-:S13]  /*0060*/  ISETP.GE.AND P0, PT, R7, UR5, PT ;  /* 0x0000000507007c0c */ /* 0x002fda000bf06270 */
[----:B------:R-:W-:Y:S05]  /*0070*/  @P0 EXIT ;  /* 0x000000000000094d */ /* 0x000fea0003800000 */
[----:B------:R-:W0:Y:S01]  /*0080*/  LDC.64 R2, c[0x0][0x390] ;  /* 0x0000e400ff027b82 */ /* 0x000e220000000a00 */
[----:B------:R-:W1:Y:S07]  /*0090*/  LDCU.64 UR4, c[0x0][0x358] ;  /* 0x00006b00ff0477ac */ /* 0x000e6e0008000a00 */
[----:B------:R-:W2:Y:S08]  /*00a0*/  LDC.64 R4, c[0x0][0x380] ;  /* 0x0000e000ff047b82 */ /* 0x000eb00000000a00 */
[----:B------:R-:W3:Y:S01]  /*00b0*/  LDC R0, c[0x0][0x388] ;  /* 0x0000e200ff007b82 */ /* 0x000ee20000000800 */
[----:B0-----:R-:W-:-:S06]  /*00c0*/  IMAD.WIDE R2, R7, 0x4, R2 ;  /* 0x0000000407027825 */ /* 0x001fcc00078e0202 */
[----:B-1----:R-:W4:Y:S01]  /*00d0*/  LDG.E R2, desc[UR4][R2.64] ;  /* 0x0000000402027981 */ /* 0x002f22000c1e1900 */
[----:B--2---:R-:W-:Y:S01]  /*00e0*/  IMAD.WIDE R4, R7, 0x4, R4 ;  /* 0x0000000407047825 */ /* 0x004fe200078e0204 */
[----:B----4-:R-:W-:-:S04]  /*00f0*/  FSETP.GT.AND P0, PT, R2, RZ, PT ;  /* 0x000000ff0200720b */ /* 0x010fc80003f04000 */
[----:B---3--:R-:W-:-:S05]  /*0100*/  FSEL R7, R0, RZ, P0 ;  /* 0x000000ff00077208 */ /* 0x008fca0000000000 */
[----:B------:R-:W-:Y:S01]  /*0110*/  STG.E desc[UR4][R4.64], R7 ;  /* 0x0000000704007986 */ /* 0x000fe2000c101904 */
[----:B------:R-:W-:Y:S05]  /*0120*/  EXIT ;  /* 0x000000000000794d */ /* 0x000fea0003800000 */
.L_x_0:
[----:B------:R-:W-:-:S00]  /*0130*/  BRA `(.L_x_0) ;  /* 0xfffffffc00fc7947 */ /* 0x000fc0000383ffff */
[----:B------:R-:W-:-:S00]  /*0140*/  NOP ;  /* 0x0000000000007918 */ /* 0x000fc00000000000 */
        /* <DEDUP_REMOVED lines=11> */
.L_x_1:


//--------------------- .nv.shared.reserved.0     --------------------------
	.section	.nv.shared.reserved.0,"aw",@nobits
	.weak		__nv_reservedSMEM_offset_0_alias
	.size		__nv_reservedSMEM_offset_0_alias, 0, 64
	.other		__nv_reservedSMEM_offset_0_alias,@"STO_CUDA_RESERVED_SHARED STV_DEFAULT"
__nv_reservedSMEM_offset_0_alias:
	.zero		0
	.zero		64


//--------------------- .nv.constant0._Z8backwardPffPKfi --------------------------
	.section	.nv.constant0._Z8backwardPffPKfi,"a",@progbits
	.sectionflags	@""
	.align	4
.nv.constant0._Z8backwardPffPKfi:
	.zero		924


//--------------------- SYMBOLS --------------------------

	.type		.nv.reservedSmem.offset0,@object
	.size		.nv.reservedSmem.offset0,0x4
